//
// Generated by NVIDIA NVVM Compiler
//
// Compiler Build ID: CL-36424714
// Cuda compilation tools, release 13.0, V13.0.88
// Based on NVVM 20.0.0
//

.version 9.0
.target sm_100
.address_size 64

	// .globl	euclideanDistance

.visible .entry euclideanDistance(
	.param .u64 .ptr .align 1 euclideanDistance_param_0,
	.param .u32 euclideanDistance_param_1,
	.param .u64 .ptr .align 1 euclideanDistance_param_2,
	.param .u32 euclideanDistance_param_3,
	.param .u32 euclideanDistance_param_4,
	.param .u64 .ptr .align 1 euclideanDistance_param_5
)
{
	.reg .pred 	%p<13>;
	.reg .b32 	%r<43>;
	.reg .b32 	%f<84>;
	.reg .b64 	%rd<53>;

	ld.param.u64 	%rd4, [euclideanDistance_param_0];
	ld.param.u32 	%r24, [euclideanDistance_param_1];
	ld.param.u64 	%rd5, [euclideanDistance_param_2];
	ld.param.u32 	%r25, [euclideanDistance_param_3];
	ld.param.u32 	%r26, [euclideanDistance_param_4];
	ld.param.u64 	%rd3, [euclideanDistance_param_5];
	cvta.to.global.u64 	%rd1, %rd5;
	cvta.to.global.u64 	%rd2, %rd4;
	mov.u32 	%r1, %tid.x;
	mov.u32 	%r2, %tid.y;
	setp.ge.s32 	%p1, %r1, %r24;
	setp.ge.s32 	%p2, %r2, %r25;
	or.pred  	%p3, %p1, %p2;
	@%p3 bra 	$L__BB0_14;
	setp.lt.s32 	%p4, %r26, 1;
	mov.f32 	%f83, 0f00000000;
	@%p4 bra 	$L__BB0_13;
	and.b32  	%r3, %r26, 7;
	setp.lt.u32 	%p5, %r26, 8;
	mov.f32 	%f83, 0f00000000;
	mov.u32 	%r37, %r2;
	mov.u32 	%r38, %r1;
	@%p5 bra 	$L__BB0_5;
	shl.b32 	%r4, %r25, 3;
	shl.b32 	%r5, %r24, 3;
	and.b32  	%r27, %r26, 2147483640;
	neg.s32 	%r34, %r27;
	mov.f32 	%f83, 0f00000000;
	mul.wide.s32 	%rd10, %r24, 4;
	mul.wide.s32 	%rd12, %r25, 4;
	mov.u32 	%r38, %r1;
	mov.u32 	%r37, %r2;
$L__BB0_4:
	.pragma "nounroll";
	mul.wide.s32 	%rd6, %r38, 4;
	add.s64 	%rd7, %rd2, %rd6;
	ld.global.f32 	%f17, [%rd7];
	mul.wide.s32 	%rd8, %r37, 4;
	add.s64 	%rd9, %rd1, %rd8;
	ld.global.f32 	%f18, [%rd9];
	sub.f32 	%f19, %f17, %f18;
	fma.rn.f32 	%f20, %f19, %f19, %f83;
	add.s64 	%rd11, %rd7, %rd10;
	ld.global.f32 	%f21, [%rd11];
	add.s64 	%rd13, %rd9, %rd12;
	ld.global.f32 	%f22, [%rd13];
	sub.f32 	%f23, %f21, %f22;
	fma.rn.f32 	%f24, %f23, %f23, %f20;
	add.s64 	%rd14, %rd11, %rd10;
	ld.global.f32 	%f25, [%rd14];
	add.s64 	%rd15, %rd13, %rd12;
	ld.global.f32 	%f26, [%rd15];
	sub.f32 	%f27, %f25, %f26;
	fma.rn.f32 	%f28, %f27, %f27, %f24;
	add.s64 	%rd16, %rd14, %rd10;
	ld.global.f32 	%f29, [%rd16];
	add.s64 	%rd17, %rd15, %rd12;
	ld.global.f32 	%f30, [%rd17];
	sub.f32 	%f31, %f29, %f30;
	fma.rn.f32 	%f32, %f31, %f31, %f28;
	add.s64 	%rd18, %rd16, %rd10;
	ld.global.f32 	%f33, [%rd18];
	add.s64 	%rd19, %rd17, %rd12;
	ld.global.f32 	%f34, [%rd19];
	sub.f32 	%f35, %f33, %f34;
	fma.rn.f32 	%f36, %f35, %f35, %f32;
	add.s64 	%rd20, %rd18, %rd10;
	ld.global.f32 	%f37, [%rd20];
	add.s64 	%rd21, %rd19, %rd12;
	ld.global.f32 	%f38, [%rd21];
	sub.f32 	%f39, %f37, %f38;
	fma.rn.f32 	%f40, %f39, %f39, %f36;
	add.s64 	%rd22, %rd20, %rd10;
	ld.global.f32 	%f41, [%rd22];
	add.s64 	%rd23, %rd21, %rd12;
	ld.global.f32 	%f42, [%rd23];
	sub.f32 	%f43, %f41, %f42;
	fma.rn.f32 	%f44, %f43, %f43, %f40;
	add.s64 	%rd24, %rd22, %rd10;
	ld.global.f32 	%f45, [%rd24];
	add.s64 	%rd25, %rd23, %rd12;
	ld.global.f32 	%f46, [%rd25];
	sub.f32 	%f47, %f45, %f46;
	fma.rn.f32 	%f83, %f47, %f47, %f44;
	add.s32 	%r37, %r37, %r4;
	add.s32 	%r38, %r38, %r5;
	add.s32 	%r34, %r34, 8;
	setp.ne.s32 	%p6, %r34, 0;
	@%p6 bra 	$L__BB0_4;
$L__BB0_5:
	setp.eq.s32 	%p7, %r3, 0;
	@%p7 bra 	$L__BB0_13;
	and.b32  	%r15, %r26, 3;
	setp.lt.u32 	%p8, %r3, 4;
	@%p8 bra 	$L__BB0_8;
	mul.wide.s32 	%rd26, %r38, 4;
	add.s64 	%rd27, %rd2, %rd26;
	ld.global.f32 	%f49, [%rd27];
	mul.wide.s32 	%rd28, %r37, 4;
	add.s64 	%rd29, %rd1, %rd28;
	ld.global.f32 	%f50, [%rd29];
	sub.f32 	%f51, %f49, %f50;
	fma.rn.f32 	%f52, %f51, %f51, %f83;
	mul.wide.s32 	%rd30, %r24, 4;
	add.s64 	%rd31, %rd27, %rd30;
	ld.global.f32 	%f53, [%rd31];
	mul.wide.s32 	%rd32, %r25, 4;
	add.s64 	%rd33, %rd29, %rd32;
	ld.global.f32 	%f54, [%rd33];
	sub.f32 	%f55, %f53, %f54;
	fma.rn.f32 	%f56, %f55, %f55, %f52;
	add.s64 	%rd34, %rd31, %rd30;
	ld.global.f32 	%f57, [%rd34];
	add.s64 	%rd35, %rd33, %rd32;
	ld.global.f32 	%f58, [%rd35];
	sub.f32 	%f59, %f57, %f58;
	fma.rn.f32 	%f60, %f59, %f59, %f56;
	add.s64 	%rd36, %rd34, %rd30;
	ld.global.f32 	%f61, [%rd36];
	add.s64 	%rd37, %rd35, %rd32;
	ld.global.f32 	%f62, [%rd37];
	sub.f32 	%f63, %f61, %f62;
	fma.rn.f32 	%f83, %f63, %f63, %f60;
	shl.b32 	%r28, %r24, 2;
	add.s32 	%r38, %r28, %r38;
	shl.b32 	%r29, %r25, 2;
	add.s32 	%r37, %r29, %r37;
$L__BB0_8:
	setp.eq.s32 	%p9, %r15, 0;
	@%p9 bra 	$L__BB0_13;
	setp.eq.s32 	%p10, %r15, 1;
	@%p10 bra 	$L__BB0_11;
	mul.wide.s32 	%rd38, %r38, 4;
	add.s64 	%rd39, %rd2, %rd38;
	ld.global.f32 	%f65, [%rd39];
	mul.wide.s32 	%rd40, %r37, 4;
	add.s64 	%rd41, %rd1, %rd40;
	ld.global.f32 	%f66, [%rd41];
	sub.f32 	%f67, %f65, %f66;
	fma.rn.f32 	%f68, %f67, %f67, %f83;
	mul.wide.s32 	%rd42, %r24, 4;
	add.s64 	%rd43, %rd39, %rd42;
	ld.global.f32 	%f69, [%rd43];
	mul.wide.s32 	%rd44, %r25, 4;
	add.s64 	%rd45, %rd41, %rd44;
	ld.global.f32 	%f70, [%rd45];
	sub.f32 	%f71, %f69, %f70;
	fma.rn.f32 	%f83, %f71, %f71, %f68;
	shl.b32 	%r30, %r24, 1;
	add.s32 	%r38, %r38, %r30;
	shl.b32 	%r31, %r25, 1;
	add.s32 	%r37, %r37, %r31;
$L__BB0_11:
	and.b32  	%r32, %r26, 1;
	setp.eq.b32 	%p11, %r32, 1;
	not.pred 	%p12, %p11;
	@%p12 bra 	$L__BB0_13;
	mul.wide.s32 	%rd46, %r38, 4;
	add.s64 	%rd47, %rd2, %rd46;
	ld.global.f32 	%f72, [%rd47];
	mul.wide.s32 	%rd48, %r37, 4;
	add.s64 	%rd49, %rd1, %rd48;
	ld.global.f32 	%f73, [%rd49];
	sub.f32 	%f74, %f72, %f73;
	fma.rn.f32 	%f83, %f74, %f74, %f83;
$L__BB0_13:
	sqrt.rn.f32 	%f75, %f83;
	mad.lo.s32 	%r33, %r24, %r2, %r1;
	cvta.to.global.u64 	%rd50, %rd3;
	mul.wide.u32 	%rd51, %r33, 4;
	add.s64 	%rd52, %rd50, %rd51;
	st.global.f32 	[%rd52], %f75;
$L__BB0_14:
	ret;

}


// ===== COMPILED SASS (sm_100) =====

	.target	sm_100

	.elftype	@"ET_EXEC"


//--------------------- .note.nv.tkinfo           --------------------------
	.section	.note.nv.tkinfo,"",@"SHT_NOTE"
	.sectionflags	@"SHF_NOTE_NV_TKINFO"
	.tkinfo
        /*0018*/ 	.word	0x00000002
        /*0030*/ 	.string	""
        /*0030*/ 	.string	"ptxas"
        /*0030*/ 	.string	"Cuda compilation tools, release 13.0, V13.0.88"
        /*0030*/ 	.string	"Build cuda_13.0.r13.0/compiler.36424714_0"
        /*0030*/ 	.string	"-arch sm_100 -m 64 "



//--------------------- .note.nv.cuinfo           --------------------------
	.section	.note.nv.cuinfo,"",@"SHT_NOTE"
	.sectionflags	@"SHF_NOTE_NV_CUINFO"
        /*0018*/ 	.short	0x0002
        /*001a*/ 	.short	0x0064
        /*001c*/ 	.short	0x0082
	.zero		2


//--------------------- .nv.info                  --------------------------
	.section	.nv.info,"",@"SHT_CUDA_INFO"
	.align	4


	//----- nvinfo : EIATTR_REGCOUNT
	.align		4
        /*0000*/ 	.byte	0x04, 0x2f
        /*0002*/ 	.short	(.L_1 - .L_0)
	.align		4
.L_0:
        /*0004*/ 	.word	index@(euclideanDistance)
        /*0008*/ 	.word	0x00000020


	//----- nvinfo : EIATTR_FRAME_SIZE
	.align		4
.L_1:
        /*000c*/ 	.byte	0x04, 0x11
        /*000e*/ 	.short	(.L_3 - .L_2)
	.align		4
.L_2:
        /*0010*/ 	.word	index@($__internal_0_$__cuda_sm20_sqrt_rn_f32_slowpath)
        /*0014*/ 	.word	0x00000000


	//----- nvinfo : EIATTR_FRAME_SIZE
	.align		4
.L_3:
        /*0018*/ 	.byte	0x04, 0x11
        /*001a*/ 	.short	(.L_5 - .L_4)
	.align		4
.L_4:
        /*001c*/ 	.word	index@(euclideanDistance)
        /*0020*/ 	.word	0x00000000


	//----- nvinfo : EIATTR_MIN_STACK_SIZE
	.align		4
.L_5:
        /*0024*/ 	.byte	0x04, 0x12
        /*0026*/ 	.short	(.L_7 - .L_6)
	.align		4
.L_6:
        /*0028*/ 	.word	index@(euclideanDistance)
        /*002c*/ 	.word	0x00000000
.L_7:


//--------------------- .nv.compat                --------------------------
	.section	.nv.compat,"",@"SHT_CUDA_COMPAT_INFO"
	.align	4
        /*0000*/ 	.byte	0x02, 0x09, 0x00, 0x00, 0x02, 0x02, 0x01, 0x00, 0x02, 0x05, 0x05, 0x00, 0x03, 0x07, 0x01, 0x01
        /*0010*/ 	.byte	0x02, 0x03, 0x00, 0x00, 0x02, 0x06, 0x01, 0x00, 0x04, 0x0b, 0x08, 0x00, 0x01, 0x00, 0x00, 0x00
        /*0020*/ 	.byte	0x00, 0x00, 0x00, 0x00


//--------------------- .nv.info.euclideanDistance --------------------------
	.section	.nv.info.euclideanDistance,"",@"SHT_CUDA_INFO"
	.sectionflags	@""
	.align	4


	//----- nvinfo : EIATTR_CUDA_API_VERSION
	.align		4
        /*0000*/ 	.byte	0x04, 0x37
        /*0002*/ 	.short	(.L_9 - .L_8)
.L_8:
        /*0004*/ 	.word	0x00000082


	//----- nvinfo : EIATTR_KPARAM_INFO
	.align		4
.L_9:
        /*0008*/ 	.byte	0x04, 0x17
        /*000a*/ 	.short	(.L_11 - .L_10)
.L_10:
        /*000c*/ 	.word	0x00000000
        /*0010*/ 	.short	0x0005
        /*0012*/ 	.short	0x0020
        /*0014*/ 	.byte	0x00, 0xf5, 0x21, 0x00


	//----- nvinfo : EIATTR_KPARAM_INFO
	.align		4
.L_11:
        /*0018*/ 	.byte	0x04, 0x17
        /*001a*/ 	.short	(.L_13 - .L_12)
.L_12:
        /*001c*/ 	.word	0x00000000
        /*0020*/ 	.short	0x0004
        /*0022*/ 	.short	0x001c
        /*0024*/ 	.byte	0x00, 0xf0, 0x11, 0x00


	//----- nvinfo : EIATTR_KPARAM_INFO
	.align		4
.L_13:
        /*0028*/ 	.byte	0x04, 0x17
        /*002a*/ 	.short	(.L_15 - .L_14)
.L_14:
        /*002c*/ 	.word	0x00000000
        /*0030*/ 	.short	0x0003
        /*0032*/ 	.short	0x0018
        /*0034*/ 	.byte	0x00, 0xf0, 0x11, 0x00


	//----- nvinfo : EIATTR_KPARAM_INFO
	.align		4
.L_15:
        /*0038*/ 	.byte	0x04, 0x17
        /*003a*/ 	.short	(.L_17 - .L_16)
.L_16:
        /*003c*/ 	.word	0x00000000
        /*0040*/ 	.short	0x0002
        /*0042*/ 	.short	0x0010
        /*0044*/ 	.byte	0x00, 0xf5, 0x21, 0x00


	//----- nvinfo : EIATTR_KPARAM_INFO
	.align		4
.L_17:
        /*0048*/ 	.byte	0x04, 0x17
        /*004a*/ 	.short	(.L_19 - .L_18)
.L_18:
        /*004c*/ 	.word	0x00000000
        /*0050*/ 	.short	0x0001
        /*0052*/ 	.short	0x0008
        /*0054*/ 	.byte	0x00, 0xf0, 0x11, 0x00


	//----- nvinfo : EIATTR_KPARAM_INFO
	.align		4
.L_19:
        /*0058*/ 	.byte	0x04, 0x17
        /*005a*/ 	.short	(.L_21 - .L_20)
.L_20:
        /*005c*/ 	.word	0x00000000
        /*0060*/ 	.short	0x0000
        /*0062*/ 	.short	0x0000
        /*0064*/ 	.byte	0x00, 0xf5, 0x21, 0x00


	//----- nvinfo : EIATTR_SPARSE_MMA_MASK
	.align		4
.L_21:
        /*0068*/ 	.byte	0x03, 0x50
        /*006a*/ 	.short	0x0000


	//----- nvinfo : EIATTR_MAXREG_COUNT
	.align		4
        /*006c*/ 	.byte	0x03, 0x1b
        /*006e*/ 	.short	0x00ff


	//----- nvinfo : EIATTR_MERCURY_ISA_VERSION
	.align		4
        /*0070*/ 	.byte	0x03, 0x5f
        /*0072*/ 	.short	0x0101


	//----- nvinfo : EIATTR_VRC_CTA_INIT_COUNT
	.align		4
        /*0074*/ 	.byte	0x02, 0x4a
	.zero		1
	.zero		1


	//----- nvinfo : EIATTR_EXIT_INSTR_OFFSETS
	.align		4
        /*0078*/ 	.byte	0x04, 0x1c
        /*007a*/ 	.short	(.L_23 - .L_22)


	//   ....[0]....
.L_22:
        /*007c*/ 	.word	0x00000070


	//   ....[1]....
        /*0080*/ 	.word	0x00000a00


	//----- nvinfo : EIATTR_CRS_STACK_SIZE
	.align		4
.L_23:
        /*0084*/ 	.byte	0x04, 0x1e
        /*0086*/ 	.short	(.L_25 - .L_24)
.L_24:
        /*0088*/ 	.word	0x00000000


	//----- nvinfo : EIATTR_CBANK_PARAM_SIZE
	.align		4
.L_25:
        /*008c*/ 	.byte	0x03, 0x19
        /*008e*/ 	.short	0x0028


	//----- nvinfo : EIATTR_PARAM_CBANK
	.align		4
        /*0090*/ 	.byte	0x04, 0x0a
        /*0092*/ 	.short	(.L_27 - .L_26)
	.align		4
.L_26:
        /*0094*/ 	.word	index@(.nv.constant0.euclideanDistance)
        /*0098*/ 	.short	0x0380
        /*009a*/ 	.short	0x0028


	//----- nvinfo : EIATTR_SW_WAR
	.align		4
.L_27:
        /*009c*/ 	.byte	0x04, 0x36
        /*009e*/ 	.short	(.L_29 - .L_28)
.L_28:
        /*00a0*/ 	.word	0x00000008
.L_29:


//--------------------- .nv.callgraph             --------------------------
	.section	.nv.callgraph,"",@"SHT_CUDA_CALLGRAPH"
	.align	4
	.sectionentsize	8
	.align		4
        /*0000*/ 	.word	0x00000000
	.align		4
        /*0004*/ 	.word	0xffffffff
	.align		4
        /*0008*/ 	.word	0x00000000
	.align		4
        /*000c*/ 	.word	0xfffffffe
	.align		4
        /*0010*/ 	.word	0x00000000
	.align		4
        /*0014*/ 	.word	0xfffffffd
	.align		4
        /*0018*/ 	.word	0x00000000
	.align		4
        /*001c*/ 	.word	0xfffffffc


//--------------------- .text.euclideanDistance   --------------------------
	.section	.text.euclideanDistance,"ax",@progbits
	.align	128
        .global         euclideanDistance
        .type           euclideanDistance,@function
        .size           euclideanDistance,(.L_x_9 - euclideanDistance)
        .other          euclideanDistance,@"STO_CUDA_ENTRY STV_DEFAULT"
euclideanDistance:
.text.euclideanDistance:
[----:B------:R-:W-:Y:S01]  /*0000*/  LDC R1, c[0x0][0x37c] ;  /* 0x0000df00ff017b82 */ /* 0x000fe20000000800 */
[----:B------:R-:W0:Y:S07]  /*0010*/  S2R R0, SR_TID.Y ;  /* 0x0000000000007919 */ /* 0x000e2e0000002200 */
[----:B------:R-:W0:Y:S01]  /*0020*/  LDC R5, c[0x0][0x398] ;  /* 0x0000e600ff057b82 */ /* 0x000e220000000800 */
[----:B------:R-:W1:Y:S07]  /*0030*/  S2R R3, SR_TID.X ;  /* 0x0000000000037919 */ /* 0x000e6e0000002100 */
[----:B------:R-:W1:Y:S01]  /*0040*/  LDC R2, c[0x0][0x388] ;  /* 0x0000e200ff027b82 */ /* 0x000e620000000800 */
[----:B0-----:R-:W-:-:S04]  /*0050*/  ISETP.GE.AND P0, PT, R0, R5, PT ;  /* 0x000000050000720c */ /* 0x001fc80003f06270 */
[----:B-1----:R-:W-:-:S13]  /*0060*/  ISETP.GE.OR P0, PT, R3, R2, P0 ;  /* 0x000000020300720c */ /* 0x002fda0000706670 */
[----:B------:R-:W-:Y:S05]  /*0070*/  @P0 EXIT ;  /* 0x000000000000094d */ /* 0x000fea0003800000 */
[----:B------:R-:W0:Y:S01]  /*0080*/  LDC R4, c[0x0][0x39c] ;  /* 0x0000e700ff047b82 */ /* 0x000e220000000800 */
[----:B------:R-:W1:Y:S01]  /*0090*/  LDCU.64 UR4, c[0x0][0x358] ;  /* 0x00006b00ff0477ac */ /* 0x000e620008000a00 */
[----:B------:R-:W-:Y:S01]  /*00a0*/  HFMA2 R18, -RZ, RZ, 0, 0 ;  /* 0x00000000ff127431 */ /* 0x000fe200000001ff */
[----:B0-----:R-:W-:-:S13]  /*00b0*/  ISETP.GE.AND P0, PT, R4, 0x1, PT ;  /* 0x000000010400780c */ /* 0x001fda0003f06270 */
[----:B-1----:R-:W-:Y:S05]  /*00c0*/  @!P0 BRA `(.L_x_0) ;  /* 0x0000000800008947 */ /* 0x002fea0003800000 */
[C---:B------:R-:W-:Y:S02]  /*00d0*/  ISETP.GE.U32.AND P1, PT, R4.reuse, 0x8, PT ;  /* 0x000000080400780c */ /* 0x040fe40003f26070 */
[----:B------:R-:W-:Y:S02]  /*00e0*/  LOP3.LUT R7, R4, 0x7, RZ, 0xc0, !PT ;  /* 0x0000000704077812 */ /* 0x000fe400078ec0ff */
[----:B------:R-:W-:Y:S02]  /*00f0*/  MOV R18, RZ ;  /* 0x000000ff00127202 */ /* 0x000fe40000000f00 */
[----:B------:R-:W-:Y:S02]  /*0100*/  ISETP.NE.AND P0, PT, R7, RZ, PT ;  /* 0x000000ff0700720c */ /* 0x000fe40003f05270 */
[----:B------:R-:W-:Y:S02]  /*0110*/  MOV R6, R0 ;  /* 0x0000000000067202 */ /* 0x000fe40000000f00 */
[----:B------:R-:W-:-:S03]  /*0120*/  MOV R9, R3 ;  /* 0x0000000300097202 */ /* 0x000fc60000000f00 */
[----:B------:R-:W-:Y:S06]  /*0130*/  @!P1 BRA `(.L_x_1) ;  /* 0x0000000000f09947 */ /* 0x000fec0003800000 */
[----:B------:R-:W-:Y:S02]  /*0140*/  LOP3.LUT R10, R4, 0x7ffffff8, RZ, 0xc0, !PT ;  /* 0x7ffffff8040a7812 */ /* 0x000fe400078ec0ff */
[----:B------:R-:W-:Y:S02]  /*0150*/  MOV R18, RZ ;  /* 0x000000ff00127202 */ /* 0x000fe40000000f00 */
[----:B------:R-:W-:Y:S02]  /*0160*/  MOV R9, R3 ;  /* 0x0000000300097202 */ /* 0x000fe40000000f00 */
[----:B------:R-:W-:Y:S02]  /*0170*/  MOV R6, R0 ;  /* 0x0000000000067202 */ /* 0x000fe40000000f00 */
[----:B------:R-:W-:-:S07]  /*0180*/  IADD3 R10, PT, PT, -R10, RZ, RZ ;  /* 0x000000ff0a0a7210 */ /* 0x000fce0007ffe1ff */
.L_x_2:
[----:B------:R-:W0:Y:S08]  /*0190*/  LDC.64 R26, c[0x0][0x380] ;  /* 0x0000e000ff1a7b82 */ /* 0x000e300000000a00 */
[----:B------:R-:W1:Y:S01]  /*01a0*/  LDC.64 R22, c[0x0][0x390] ;  /* 0x0000e400ff167b82 */ /* 0x000e620000000a00 */
[----:B0-----:R-:W-:-:S05]  /*01b0*/  IMAD.WIDE R26, R9, 0x4, R26 ;  /* 0x00000004091a7825 */ /* 0x001fca00078e021a */
[----:B------:R-:W2:Y:S01]  /*01c0*/  LDG.E R28, desc[UR4][R26.64] ;  /* 0x000000041a1c7981 */ /* 0x000ea2000c1e1900 */
[----:B-1----:R-:W-:-:S05]  /*01d0*/  IMAD.WIDE R22, R6, 0x4, R22 ;  /* 0x0000000406167825 */ /* 0x002fca00078e0216 */
[----:B------:R-:W2:Y:S01]  /*01e0*/  LDG.E R19, desc[UR4][R22.64] ;  /* 0x0000000416137981 */ /* 0x000ea2000c1e1900 */
[----:B------:R-:W-:-:S04]  /*01f0*/  IMAD.WIDE R20, R2, 0x4, R26 ;  /* 0x0000000402147825 */ /* 0x000fc800078e021a */
[C---:B------:R-:W-:Y:S01]  /*0200*/  IMAD.WIDE R16, R5.reuse, 0x4, R22 ;  /* 0x0000000405107825 */ /* 0x040fe200078e0216 */
[----:B------:R0:W3:Y:S03]  /*0210*/  LDG.E R11, desc[UR4][R20.64] ;  /* 0x00000004140b7981 */ /* 0x0000e6000c1e1900 */
[----:B------:R-:W-:Y:S01]  /*0220*/  IMAD.WIDE R12, R2, 0x4, R20 ;  /* 0x00000004020c7825 */ /* 0x000fe200078e0214 */
[----:B------:R-:W3:Y:S03]  /*0230*/  LDG.E R8, desc[UR4][R16.64] ;  /* 0x0000000410087981 */ /* 0x000ee6000c1e1900 */
[----:B------:R-:W-:-:S04]  /*0240*/  IMAD.WIDE R14, R5, 0x4, R16 ;  /* 0x00000004050e7825 */ /* 0x000fc800078e0210 */
[----:B------:R-:W-:Y:S01]  /*0250*/  IMAD.WIDE R24, R2, 0x4, R12 ;  /* 0x0000000402187825 */ /* 0x000fe200078e020c */
[----:B------:R1:W4:Y:S03]  /*0260*/  LDG.E R27, desc[UR4][R14.64] ;  /* 0x000000040e1b7981 */ /* 0x000326000c1e1900 */
[C---:B0-----:R-:W-:Y:S01]  /*0270*/  IMAD.WIDE R20, R5.reuse, 0x4, R14 ;  /* 0x0000000405147825 */ /* 0x041fe200078e020e */
[----:B------:R-:W4:Y:S03]  /*0280*/  LDG.E R12, desc[UR4][R12.64] ;  /* 0x000000040c0c7981 */ /* 0x000f26000c1e1900 */
[----:B------:R-:W-:-:S04]  /*0290*/  IMAD.WIDE R22, R5, 0x4, R20 ;  /* 0x0000000405167825 */ /* 0x000fc800078e0214 */
[C---:B-1----:R-:W-:Y:S01]  /*02a0*/  IMAD.WIDE R14, R2.reuse, 0x4, R24 ;  /* 0x00000004020e7825 */ /* 0x042fe200078e0218 */
[----:B------:R-:W5:Y:S04]  /*02b0*/  LDG.E R26, desc[UR4][R22.64] ;  /* 0x00000004161a7981 */ /* 0x000f68000c1e1900 */
[----:B------:R-:W5:Y:S01]  /*02c0*/  LDG.E R25, desc[UR4][R24.64] ;  /* 0x0000000418197981 */ /* 0x000f62000c1e1900 */
[----:B------:R-:W-:-:S03]  /*02d0*/  IMAD.WIDE R16, R2, 0x4, R14 ;  /* 0x0000000402107825 */ /* 0x000fc600078e020e */
[----:B------:R-:W5:Y:S04]  /*02e0*/  LDG.E R13, desc[UR4][R14.64] ;  /* 0x000000040e0d7981 */ /* 0x000f68000c1e1900 */
[----:B------:R0:W5:Y:S02]  /*02f0*/  LDG.E R24, desc[UR4][R20.64] ;  /* 0x0000000414187981 */ /* 0x000164000c1e1900 */
[----:B0-----:R-:W-:-:S05]  /*0300*/  IMAD.WIDE R20, R5, 0x4, R22 ;  /* 0x0000000405147825 */ /* 0x001fca00078e0216 */
[----:B------:R0:W5:Y:S01]  /*0310*/  LDG.E R29, desc[UR4][R20.64] ;  /* 0x00000004141d7981 */ /* 0x000162000c1e1900 */
[----:B------:R-:W-:-:S04]  /*0320*/  IMAD.WIDE R14, R5, 0x4, R20 ;  /* 0x00000004050e7825 */ /* 0x000fc800078e0214 */
[----:B------:R-:W-:-:S06]  /*0330*/  IMAD.WIDE R22, R5, 0x4, R14 ;  /* 0x0000000405167825 */ /* 0x000fcc00078e020e */
[----:B------:R-:W5:Y:S01]  /*0340*/  LDG.E R23, desc[UR4][R22.64] ;  /* 0x0000000416177981 */ /* 0x000f62000c1e1900 */
[----:B--2---:R-:W-:-:S03]  /*0350*/  FADD R19, R28, -R19 ;  /* 0x800000131c137221 */ /* 0x004fc60000000000 */
[----:B------:R1:W2:Y:S01]  /*0360*/  LDG.E R28, desc[UR4][R16.64] ;  /* 0x00000004101c7981 */ /* 0x0002a2000c1e1900 */
[----:B0-----:R-:W-:Y:S01]  /*0370*/  FFMA R21, R19, R19, R18 ;  /* 0x0000001313157223 */ /* 0x001fe20000000012 */
[----:B-1----:R-:W-:-:S05]  /*0380*/  IMAD.WIDE R16, R2, 0x4, R16 ;  /* 0x0000000402107825 */ /* 0x002fca00078e0210 */
[----:B------:R-:W2:Y:S01]  /*0390*/  LDG.E R20, desc[UR4][R16.64] ;  /* 0x0000000410147981 */ /* 0x000ea2000c1e1900 */
[----:B------:R-:W-:-:S06]  /*03a0*/  IMAD.WIDE R18, R2, 0x4, R16 ;  /* 0x0000000402127825 */ /* 0x000fcc00078e0210 */
[----:B------:R-:W2:Y:S04]  /*03b0*/  LDG.E R18, desc[UR4][R18.64] ;  /* 0x0000000412127981 */ /* 0x000ea8000c1e1900 */
[----:B------:R-:W2:Y:S01]  /*03c0*/  LDG.E R17, desc[UR4][R14.64] ;  /* 0x000000040e117981 */ /* 0x000ea2000c1e1900 */
[----:B---3--:R-:W-:Y:S01]  /*03d0*/  FADD R8, R11, -R8 ;  /* 0x800000080b087221 */ /* 0x008fe20000000000 */
[----:B----4-:R-:W-:-:S03]  /*03e0*/  FADD R27, R12, -R27 ;  /* 0x8000001b0c1b7221 */ /* 0x010fc60000000000 */
[----:B------:R-:W-:Y:S01]  /*03f0*/  FFMA R8, R8, R8, R21 ;  /* 0x0000000808087223 */ /* 0x000fe20000000015 */
[----:B------:R-:W-:-:S03]  /*0400*/  IADD3 R10, PT, PT, R10, 0x8, RZ ;  /* 0x000000080a0a7810 */ /* 0x000fc60007ffe0ff */
[----:B------:R-:W-:Y:S01]  /*0410*/  FFMA R8, R27, R27, R8 ;  /* 0x0000001b1b087223 */ /* 0x000fe20000000008 */
[----:B------:R-:W-:Y:S01]  /*0420*/  ISETP.NE.AND P1, PT, R10, RZ, PT ;  /* 0x000000ff0a00720c */ /* 0x000fe20003f25270 */
[----:B-----5:R-:W-:Y:S01]  /*0430*/  FADD R13, R13, -R26 ;  /* 0x8000001a0d0d7221 */ /* 0x020fe20000000000 */
[----:B------:R-:W-:-:S04]  /*0440*/  FADD R25, R25, -R24 ;  /* 0x8000001819197221 */ /* 0x000fc80000000000 */
[----:B------:R-:W-:-:S04]  /*0450*/  FFMA R8, R25, R25, R8 ;  /* 0x0000001919087223 */ /* 0x000fc80000000008 */
[----:B------:R-:W-:Y:S01]  /*0460*/  FFMA R8, R13, R13, R8 ;  /* 0x0000000d0d087223 */ /* 0x000fe20000000008 */
[----:B------:R-:W-:Y:S02]  /*0470*/  LEA R9, R2, R9, 0x3 ;  /* 0x0000000902097211 */ /* 0x000fe400078e18ff */
[----:B------:R-:W-:Y:S01]  /*0480*/  LEA R6, R5, R6, 0x3 ;  /* 0x0000000605067211 */ /* 0x000fe200078e18ff */
[----:B--2---:R-:W-:-:S04]  /*0490*/  FADD R29, R28, -R29 ;  /* 0x8000001d1c1d7221 */ /* 0x004fc80000000000 */
[----:B------:R-:W-:Y:S01]  /*04a0*/  FFMA R8, R29, R29, R8 ;  /* 0x0000001d1d087223 */ /* 0x000fe20000000008 */
[----:B------:R-:W-:Y:S01]  /*04b0*/  FADD R23, R18, -R23 ;  /* 0x8000001712177221 */ /* 0x000fe20000000000 */
[----:B------:R-:W-:-:S04]  /*04c0*/  FADD R17, R20, -R17 ;  /* 0x8000001114117221 */ /* 0x000fc80000000000 */
[----:B------:R-:W-:-:S04]  /*04d0*/  FFMA R8, R17, R17, R8 ;  /* 0x0000001111087223 */ /* 0x000fc80000000008 */
[----:B------:R-:W-:Y:S01]  /*04e0*/  FFMA R18, R23, R23, R8 ;  /* 0x0000001717127223 */ /* 0x000fe20000000008 */
[----:B------:R-:W-:Y:S06]  /*04f0*/  @P1 BRA `(.L_x_2) ;  /* 0xfffffffc00241947 */ /* 0x000fec000383ffff */
.L_x_1:
[----:B------:R-:W-:Y:S05]  /*0500*/  @!P0 BRA `(.L_x_0) ;  /* 0x0000000000f08947 */ /* 0x000fea0003800000 */
[----:B------:R-:W-:Y:S02]  /*0510*/  ISETP.GE.U32.AND P0, PT, R7, 0x4, PT ;  /* 0x000000040700780c */ /* 0x000fe40003f06070 */
[----:B------:R-:W-:-:S04]  /*0520*/  LOP3.LUT R8, R4, 0x3, RZ, 0xc0, !PT ;  /* 0x0000000304087812 */ /* 0x000fc800078ec0ff */
[----:B------:R-:W-:-:S07]  /*0530*/  ISETP.NE.AND P1, PT, R8, RZ, PT ;  /* 0x000000ff0800720c */ /* 0x000fce0003f25270 */
[----:B------:R-:W-:Y:S06]  /*0540*/  @!P0 BRA `(.L_x_3) ;  /* 0x0000000000708947 */ /* 0x000fec0003800000 */
[----:B------:R-:W0:Y:S08]  /*0550*/  LDC.64 R24, c[0x0][0x380] ;  /* 0x0000e000ff187b82 */ /* 0x000e300000000a00 */
[----:B------:R-:W1:Y:S01]  /*0560*/  LDC.64 R26, c[0x0][0x390] ;  /* 0x0000e400ff1a7b82 */ /* 0x000e620000000a00 */
[----:B0-----:R-:W-:-:S05]  /*0570*/  IMAD.WIDE R24, R9, 0x4, R24 ;  /* 0x0000000409187825 */ /* 0x001fca00078e0218 */
[----:B------:R-:W2:Y:S01]  /*0580*/  LDG.E R7, desc[UR4][R24.64] ;  /* 0x0000000418077981 */ /* 0x000ea2000c1e1900 */
[----:B------:R-:W-:-:S04]  /*0590*/  IMAD.WIDE R12, R2, 0x4, R24 ;  /* 0x00000004020c7825 */ /* 0x000fc800078e0218 */
[----:B-1----:R-:W-:-:S04]  /*05a0*/  IMAD.WIDE R26, R6, 0x4, R26 ;  /* 0x00000004061a7825 */ /* 0x002fc800078e021a */
[C---:B------:R-:W-:Y:S02]  /*05b0*/  IMAD.WIDE R10, R5.reuse, 0x4, R26 ;  /* 0x00000004050a7825 */ /* 0x040fe400078e021a */
[----:B------:R-:W2:Y:S02]  /*05c0*/  LDG.E R26, desc[UR4][R26.64] ;  /* 0x000000041a1a7981 */ /* 0x000ea4000c1e1900 */
[C---:B------:R-:W-:Y:S02]  /*05d0*/  IMAD.WIDE R14, R2.reuse, 0x4, R12 ;  /* 0x00000004020e7825 */ /* 0x040fe400078e020c */
[----:B------:R-:W3:Y:S02]  /*05e0*/  LDG.E R12, desc[UR4][R12.64] ;  /* 0x000000040c0c7981 */ /* 0x000ee4000c1e1900 */
[----:B------:R-:W-:Y:S02]  /*05f0*/  IMAD.WIDE R16, R5, 0x4, R10 ;  /* 0x0000000405107825 */ /* 0x000fe400078e020a */
[----:B------:R-:W3:Y:S02]  /*0600*/  LDG.E R11, desc[UR4][R10.64] ;  /* 0x000000040a0b7981 */ /* 0x000ee4000c1e1900 */
[----:B------:R-:W-:-:S02]  /*0610*/  IMAD.WIDE R20, R2, 0x4, R14 ;  /* 0x0000000402147825 */ /* 0x000fc400078e020e */
[----:B------:R-:W4:Y:S02]  /*0620*/  LDG.E R19, desc[UR4][R14.64] ;  /* 0x000000040e137981 */ /* 0x000f24000c1e1900 */
[----:B------:R-:W-:Y:S02]  /*0630*/  IMAD.WIDE R22, R5, 0x4, R16 ;  /* 0x0000000405167825 */ /* 0x000fe400078e0210 */
[----:B------:R-:W4:Y:S04]  /*0640*/  LDG.E R28, desc[UR4][R16.64] ;  /* 0x00000004101c7981 */ /* 0x000f28000c1e1900 */
[----:B------:R-:W5:Y:S04]  /*0650*/  LDG.E R20, desc[UR4][R20.64] ;  /* 0x0000000414147981 */ /* 0x000f68000c1e1900 */
[----:B------:R-:W5:Y:S01]  /*0660*/  LDG.E R23, desc[UR4][R22.64] ;  /* 0x0000000416177981 */ /* 0x000f62000c1e1900 */
[----:B------:R-:W-:-:S02]  /*0670*/  LEA R9, R2, R9, 0x2 ;  /* 0x0000000902097211 */ /* 0x000fc400078e10ff */
[----:B------:R-:W-:Y:S01]  /*0680*/  LEA R6, R5, R6, 0x2 ;  /* 0x0000000605067211 */ /* 0x000fe200078e10ff */
[----:B--2---:R-:W-:-:S04]  /*0690*/  FADD R7, R7, -R26 ;  /* 0x8000001a07077221 */ /* 0x004fc80000000000 */
[----:B------:R-:W-:Y:S01]  /*06a0*/  FFMA R7, R7, R7, R18 ;  /* 0x0000000707077223 */ /* 0x000fe20000000012 */
[----:B---3--:R-:W-:-:S04]  /*06b0*/  FADD R12, R12, -R11 ;  /* 0x8000000b0c0c7221 */ /* 0x008fc80000000000 */
[----:B------:R-:W-:Y:S01]  /*06c0*/  FFMA R7, R12, R12, R7 ;  /* 0x0000000c0c077223 */ /* 0x000fe20000000007 */
[----:B----4-:R-:W-:-:S04]  /*06d0*/  FADD R28, R19, -R28 ;  /* 0x8000001c131c7221 */ /* 0x010fc80000000000 */
[----:B------:R-:W-:Y:S01]  /*06e0*/  FFMA R7, R28, R28, R7 ;  /* 0x0000001c1c077223 */ /* 0x000fe20000000007 */
[----:B-----5:R-:W-:-:S04]  /*06f0*/  FADD R18, R20, -R23 ;  /* 0x8000001714127221 */ /* 0x020fc80000000000 */
[----:B------:R-:W-:-:S07]  /*0700*/  FFMA R18, R18, R18, R7 ;  /* 0x0000001212127223 */ /* 0x000fce0000000007 */
.L_x_3:
[----:B------:R-:W-:Y:S05]  /*0710*/  @!P1 BRA `(.L_x_0) ;  /* 0x00000000006c9947 */ /* 0x000fea0003800000 */
[----:B------:R-:W-:Y:S02]  /*0720*/  ISETP.NE.AND P0, PT, R8, 0x1, PT ;  /* 0x000000010800780c */ /* 0x000fe40003f05270 */
[----:B------:R-:W-:-:S04]  /*0730*/  LOP3.LUT R4, R4, 0x1, RZ, 0xc0, !PT ;  /* 0x0000000104047812 */ /* 0x000fc800078ec0ff */
[----:B------:R-:W-:-:S07]  /*0740*/  ISETP.NE.U32.AND P1, PT, R4, 0x1, PT ;  /* 0x000000010400780c */ /* 0x000fce0003f25070 */
[----:B------:R-:W0:Y:S08]  /*0750*/  @P0 LDC.64 R14, c[0x0][0x380] ;  /* 0x0000e000ff0e0b82 */ /* 0x000e300000000a00 */
[----:B------:R-:W1:Y:S08]  /*0760*/  @P0 LDC.64 R20, c[0x0][0x390] ;  /* 0x0000e400ff140b82 */ /* 0x000e700000000a00 */
[----:B------:R-:W2:Y:S08]  /*0770*/  @!P1 LDC.64 R12, c[0x0][0x380] ;  /* 0x0000e000ff0c9b82 */ /* 0x000eb00000000a00 */
[----:B------:R-:W3:Y:S01]  /*0780*/  @!P1 LDC.64 R10, c[0x0][0x390] ;  /* 0x0000e400ff0a9b82 */ /* 0x000ee20000000a00 */
[----:B0-----:R-:W-:Y:S01]  /*0790*/  @P0 IMAD.WIDE R16, R9, 0x4, R14 ;  /* 0x0000000409100825 */ /* 0x001fe200078e020e */
[----:B------:R-:W-:-:S04]  /*07a0*/  @P0 LEA R9, R2, R9, 0x1 ;  /* 0x0000000902090211 */ /* 0x000fc800078e08ff */
[----:B------:R-:W4:Y:S01]  /*07b0*/  @P0 LDG.E R4, desc[UR4][R16.64] ;  /* 0x0000000410040981 */ /* 0x000f22000c1e1900 */
[----:B-1----:R-:W-:Y:S01]  /*07c0*/  @P0 IMAD.WIDE R20, R6, 0x4, R20 ;  /* 0x0000000406140825 */ /* 0x002fe200078e0214 */
[----:B------:R-:W-:-:S03]  /*07d0*/  @P0 LEA R6, R5, R6, 0x1 ;  /* 0x0000000605060211 */ /* 0x000fc600078e08ff */
[----:B------:R-:W-:-:S04]  /*07e0*/  @P0 IMAD.WIDE R22, R2, 0x4, R16 ;  /* 0x0000000402160825 */ /* 0x000fc800078e0210 */
[----:B------:R-:W-:Y:S02]  /*07f0*/  @P0 IMAD.WIDE R14, R5, 0x4, R20 ;  /* 0x00000004050e0825 */ /* 0x000fe400078e0214 */
[----:B------:R-:W4:Y:S02]  /*0800*/  @P0 LDG.E R21, desc[UR4][R20.64] ;  /* 0x0000000414150981 */ /* 0x000f24000c1e1900 */
[----:B--2---:R-:W-:Y:S02]  /*0810*/  @!P1 IMAD.WIDE R12, R9, 0x4, R12 ;  /* 0x00000004090c9825 */ /* 0x004fe400078e020c */
[----:B------:R-:W2:Y:S02]  /*0820*/  @P0 LDG.E R22, desc[UR4][R22.64] ;  /* 0x0000000416160981 */ /* 0x000ea4000c1e1900 */
[----:B---3--:R-:W-:Y:S02]  /*0830*/  @!P1 IMAD.WIDE R10, R6, 0x4, R10 ;  /* 0x00000004060a9825 */ /* 0x008fe400078e020a */
[----:B------:R-:W2:Y:S04]  /*0840*/  @P0 LDG.E R15, desc[UR4][R14.64] ;  /* 0x000000040e0f0981 */ /* 0x000ea8000c1e1900 */
[----:B------:R-:W3:Y:S04]  /*0850*/  @!P1 LDG.E R12, desc[UR4][R12.64] ;  /* 0x000000040c0c9981 */ /* 0x000ee8000c1e1900 */
[----:B------:R-:W3:Y:S01]  /*0860*/  @!P1 LDG.E R11, desc[UR4][R10.64] ;  /* 0x000000040a0b9981 */ /* 0x000ee2000c1e1900 */
[----:B----4-:R-:W-:-:S04]  /*0870*/  @P0 FADD R5, R4, -R21 ;  /* 0x8000001504050221 */ /* 0x010fc80000000000 */
[----:B------:R-:W-:Y:S01]  /*0880*/  @P0 FFMA R5, R5, R5, R18 ;  /* 0x0000000505050223 */ /* 0x000fe20000000012 */
[----:B--2---:R-:W-:-:S04]  /*0890*/  @P0 FADD R2, R22, -R15 ;  /* 0x8000000f16020221 */ /* 0x004fc80000000000 */
[----:B------:R-:W-:Y:S01]  /*08a0*/  @P0 FFMA R18, R2, R2, R5 ;  /* 0x0000000202120223 */ /* 0x000fe20000000005 */
[----:B---3--:R-:W-:-:S04]  /*08b0*/  @!P1 FADD R5, R12, -R11 ;  /* 0x8000000b0c059221 */ /* 0x008fc80000000000 */
[----:B------:R-:W-:-:S07]  /*08c0*/  @!P1 FFMA R18, R5, R5, R18 ;  /* 0x0000000505129223 */ /* 0x000fce0000000012 */
.L_x_0:
[----:B------:R-:W-:Y:S01]  /*08d0*/  IADD3 R2, PT, PT, R18, -0xd000000, RZ ;  /* 0xf300000012027810 */ /* 0x000fe20007ffe0ff */
[----:B------:R0:W1:Y:S01]  /*08e0*/  MUFU.RSQ R5, R18 ;  /* 0x0000001200057308 */ /* 0x0000620000001400 */
[----:B------:R-:W-:Y:S02]  /*08f0*/  BSSY.RECONVERGENT B0, `(.L_x_4) ;  /* 0x000000b000007945 */ /* 0x000fe40003800200 */
[----:B------:R-:W-:-:S13]  /*0900*/  ISETP.GT.U32.AND P0, PT, R2, 0x727fffff, PT ;  /* 0x727fffff0200780c */ /* 0x000fda0003f04070 */
[----:B0-----:R-:W-:Y:S05]  /*0910*/  @!P0 BRA `(.L_x_5) ;  /* 0x0000000000108947 */ /* 0x001fea0003800000 */
[----:B------:R-:W-:-:S07]  /*0920*/  MOV R8, 0x940 ;  /* 0x0000094000087802 */ /* 0x000fce0000000f00 */
[----:B-1----:R-:W-:Y:S05]  /*0930*/  CALL.REL.NOINC `($__internal_0_$__cuda_sm20_sqrt_rn_f32_slowpath) ;  /* 0x0000000000347944 */ /* 0x002fea0003c00000 */
[----:B------:R-:W-:Y:S01]  /*0940*/  MOV R7, R2 ;  /* 0x0000000200077202 */ /* 0x000fe20000000f00 */
[----:B------:R-:W-:Y:S06]  /*0950*/  BRA `(.L_x_6) ;  /* 0x0000000000107947 */ /* 0x000fec0003800000 */
.L_x_5:
[C---:B-1----:R-:W-:Y:S01]  /*0960*/  FMUL.FTZ R7, R5.reuse, R18 ;  /* 0x0000001205077220 */ /* 0x042fe20000410000 */
[----:B------:R-:W-:-:S03]  /*0970*/  FMUL.FTZ R2, R5, 0.5 ;  /* 0x3f00000005027820 */ /* 0x000fc60000410000 */
[----:B------:R-:W-:-:S04]  /*0980*/  FFMA R18, -R7, R7, R18 ;  /* 0x0000000707127223 */ /* 0x000fc80000000112 */
[----:B------:R-:W-:-:S07]  /*0990*/  FFMA R7, R18, R2, R7 ;  /* 0x0000000212077223 */ /* 0x000fce0000000007 */
.L_x_6:
[----:B------:R-:W-:Y:S05]  /*09a0*/  BSYNC.RECONVERGENT B0 ;  /* 0x0000000000007941 */ /* 0x000fea0003800200 */
.L_x_4:
[----:B------:R-:W0:Y:S01]  /*09b0*/  LDC.64 R4, c[0x0][0x3a0] ;  /* 0x0000e800ff047b82 */ /* 0x000e220000000a00 */
[----:B------:R-:W1:Y:S02]  /*09c0*/  LDCU UR6, c[0x0][0x388] ;  /* 0x00007100ff0677ac */ /* 0x000e640008000800 */
[----:B-1----:R-:W-:-:S04]  /*09d0*/  IMAD R3, R0, UR6, R3 ;  /* 0x0000000600037c24 */ /* 0x002fc8000f8e0203 */
[----:B0-----:R-:W-:-:S05]  /*09e0*/  IMAD.WIDE.U32 R2, R3, 0x4, R4 ;  /* 0x0000000403027825 */ /* 0x001fca00078e0004 */
[----:B------:R-:W-:Y:S01]  /*09f0*/  STG.E desc[UR4][R2.64], R7 ;  /* 0x0000000702007986 */ /* 0x000fe2000c101904 */
[----:B------:R-:W-:Y:S05]  /*0a00*/  EXIT ;  /* 0x000000000000794d */ /* 0x000fea0003800000 */
        .weak           $__internal_0_$__cuda_sm20_sqrt_rn_f32_slowpath
        .type           $__internal_0_$__cuda_sm20_sqrt_rn_f32_slowpath,@function
        .size           $__internal_0_$__cuda_sm20_sqrt_rn_f32_slowpath,(.L_x_9 - $__internal_0_$__cuda_sm20_sqrt_rn_f32_slowpath)
$__internal_0_$__cuda_sm20_sqrt_rn_f32_slowpath:
[----:B------:R-:W-:-:S13]  /*0a10*/  LOP3.LUT P0, RZ, R18, 0x7fffffff, RZ, 0xc0, !PT ;  /* 0x7fffffff12ff7812 */ /* 0x000fda000780c0ff */
[----:B------:R-:W-:Y:S01]  /*0a20*/  @!P0 MOV R2, R18 ;  /* 0x0000001200028202 */ /* 0x000fe20000000f00 */
[----:B------:R-:W-:Y:S06]  /*0a30*/  @!P0 BRA `(.L_x_7) ;  /* 0x0000000000408947 */ /* 0x000fec0003800000 */
[----:B------:R-:W-:-:S13]  /*0a40*/  FSETP.GEU.FTZ.AND P0, PT, R18, RZ, PT ;  /* 0x000000ff1200720b */ /* 0x000fda0003f1e000 */
[----:B------:R-:W-:Y:S01]  /*0a50*/  @!P0 MOV R2, 0x7fffffff ;  /* 0x7fffffff00028802 */ /* 0x000fe20000000f00 */
[----:B------:R-:W-:Y:S06]  /*0a60*/  @!P0 BRA `(.L_x_7) ;  /* 0x0000000000348947 */ /* 0x000fec0003800000 */
[----:B------:R-:W-:-:S13]  /*0a70*/  FSETP.GTU.FTZ.AND P0, PT, |R18|, +INF , PT ;  /* 0x7f8000001200780b */ /* 0x000fda0003f1c200 */
[----:B------:R-:W-:Y:S01]  /*0a80*/  @P0 FADD.FTZ R2, R18, 1 ;  /* 0x3f80000012020421 */ /* 0x000fe20000010000 */
[----:B------:R-:W-:Y:S06]  /*0a90*/  @P0 BRA `(.L_x_7) ;  /* 0x0000000000280947 */ /* 0x000fec0003800000 */
[----:B------:R-:W-:-:S13]  /*0aa0*/  FSETP.NEU.FTZ.AND P0, PT, |R18|, +INF , PT ;  /* 0x7f8000001200780b */ /* 0x000fda0003f1d200 */
[----:B------:R-:W-:-:S04]  /*0ab0*/  @P0 FFMA R4, R18, 1.84467440737095516160e+19, RZ ;  /* 0x5f80000012040823 */ /* 0x000fc800000000ff */
[----:B------:R-:W0:Y:S02]  /*0ac0*/  @P0 MUFU.RSQ R5, R4 ;  /* 0x0000000400050308 */ /* 0x000e240000001400 */
[----:B0-----:R-:W-:Y:S01]  /*0ad0*/  @P0 FMUL.FTZ R7, R4, R5 ;  /* 0x0000000504070220 */ /* 0x001fe20000410000 */
[----:B------:R-:W-:-:S03]  /*0ae0*/  @P0 FMUL.FTZ R5, R5, 0.5 ;  /* 0x3f00000005050820 */ /* 0x000fc60000410000 */
[----:B------:R-:W-:-:S04]  /*0af0*/  @P0 FADD.FTZ R2, -R7, -RZ ;  /* 0x800000ff07020221 */ /* 0x000fc80000010100 */
[----:B------:R-:W-:Y:S01]  /*0b00*/  @P0 FFMA R6, R7, R2, R4 ;  /* 0x0000000207060223 */ /* 0x000fe20000000004 */
[----:B------:R-:W-:-:S03]  /*0b10*/  @!P0 MOV R2, R18 ;  /* 0x0000001200028202 */ /* 0x000fc60000000f00 */
[----:B------:R-:W-:-:S04]  /*0b20*/  @P0 FFMA R5, R6, R5, R7 ;  /* 0x0000000506050223 */ /* 0x000fc80000000007 */
[----:B------:R-:W-:-:S07]  /*0b30*/  @P0 FMUL.FTZ R2, R5, 2.3283064365386962891e-10 ;  /* 0x2f80000005020820 */ /* 0x000fce0000410000 */
.L_x_7:
[----:B------:R-:W-:Y:S01]  /*0b40*/  HFMA2 R5, -RZ, RZ, 0, 0 ;  /* 0x00000000ff057431 */ /* 0x000fe200000001ff */
[----:B------:R-:W-:-:S04]  /*0b50*/  MOV R4, R8 ;  /* 0x0000000800047202 */ /* 0x000fc80000000f00 */
[----:B------:R-:W-:Y:S05]  /*0b60*/  RET.REL.NODEC R4 `(euclideanDistance) ;  /* 0xfffffff404247950 */ /* 0x000fea0003c3ffff */
.L_x_8:
[----:B------:R-:W-:-:S00]  /*0b70*/  BRA `(.L_x_8) ;  /* 0xfffffffc00fc7947 */ /* 0x000fc0000383ffff */
[----:B------:R-:W-:-:S00]  /*0b80*/  NOP ;  /* 0x0000000000007918 */ /* 0x000fc00000000000 */
[----:B------:R-:W-:-:S00]  /*0b90*/  NOP ;  /* 0x0000000000007918 */ /* 0x000fc00000000000 */
[----:B------:R-:W-:-:S00]  /*0ba0*/  NOP ;  /* 0x0000000000007918 */ /* 0x000fc00000000000 */
[----:B------:R-:W-:-:S00]  /*0bb0*/  NOP ;  /* 0x0000000000007918 */ /* 0x000fc00000000000 */
[----:B------:R-:W-:-:S00]  /*0bc0*/  NOP ;  /* 0x0000000000007918 */ /* 0x000fc00000000000 */
[----:B------:R-:W-:-:S00]  /*0bd0*/  NOP ;  /* 0x0000000000007918 */ /* 0x000fc00000000000 */
[----:B------:R-:W-:-:S00]  /*0be0*/  NOP ;  /* 0x0000000000007918 */ /* 0x000fc00000000000 */
[----:B------:R-:W-:-:S00]  /*0bf0*/  NOP ;  /* 0x0000000000007918 */ /* 0x000fc00000000000 */
.L_x_9:


//--------------------- .nv.shared.reserved.0     --------------------------
	.section	.nv.shared.reserved.0,"aw",@nobits
	.weak		__nv_reservedSMEM_offset_0_alias
	.size		__nv_reservedSMEM_offset_0_alias, 0, 64
	.other		__nv_reservedSMEM_offset_0_alias,@"STO_CUDA_RESERVED_SHARED STV_DEFAULT"
__nv_reservedSMEM_offset_0_alias:
	.zero		0
	.zero		64


//--------------------- .nv.constant0.euclideanDistance --------------------------
	.section	.nv.constant0.euclideanDistance,"a",@progbits
	.sectionflags	@""
	.align	4
.nv.constant0.euclideanDistance:
	.zero		936


//--------------------- SYMBOLS --------------------------

	.type		.nv.reservedSmem.offset0,@object
	.size		.nv.reservedSmem.offset0,0x4
